//
// Generated by NVIDIA NVVM Compiler
//
// Compiler Build ID: CL-36424714
// Cuda compilation tools, release 13.0, V13.0.88
// Based on NVVM 20.0.0
//

.version 9.0
.target sm_100
.address_size 64

	// .globl	_Z10copyBlocksPiS_i

.visible .entry _Z10copyBlocksPiS_i(
	.param .u64 .ptr .align 1 _Z10copyBlocksPiS_i_param_0,
	.param .u64 .ptr .align 1 _Z10copyBlocksPiS_i_param_1,
	.param .u32 _Z10copyBlocksPiS_i_param_2
)
{
	.reg .pred 	%p<2>;
	.reg .b32 	%r<7>;
	.reg .b64 	%rd<8>;

	ld.param.u64 	%rd1, [_Z10copyBlocksPiS_i_param_0];
	ld.param.u64 	%rd2, [_Z10copyBlocksPiS_i_param_1];
	ld.param.u32 	%r2, [_Z10copyBlocksPiS_i_param_2];
	mov.u32 	%r3, %ctaid.x;
	mov.u32 	%r4, %ntid.x;
	mov.u32 	%r5, %tid.x;
	mad.lo.s32 	%r1, %r3, %r4, %r5;
	setp.ge.s32 	%p1, %r1, %r2;
	@%p1 bra 	$L__BB0_2;
	cvta.to.global.u64 	%rd3, %rd1;
	cvta.to.global.u64 	%rd4, %rd2;
	mul.wide.s32 	%rd5, %r1, 4;
	add.s64 	%rd6, %rd3, %rd5;
	ld.global.u32 	%r6, [%rd6];
	add.s64 	%rd7, %rd4, %rd5;
	st.global.u32 	[%rd7], %r6;
$L__BB0_2:
	ret;

}


// ===== COMPILED SASS (sm_100) =====

	.target	sm_100

	.elftype	@"ET_EXEC"


//--------------------- .note.nv.tkinfo           --------------------------
	.section	.note.nv.tkinfo,"",@"SHT_NOTE"
	.sectionflags	@"SHF_NOTE_NV_TKINFO"
	.tkinfo
        /*0018*/ 	.word	0x00000002
        /*0030*/ 	.string	""
        /*0030*/ 	.string	"ptxas"
        /*0030*/ 	.string	"Cuda compilation tools, release 13.0, V13.0.88"
        /*0030*/ 	.string	"Build cuda_13.0.r13.0/compiler.36424714_0"
        /*0030*/ 	.string	"-arch sm_100 -m 64 "



//--------------------- .note.nv.cuinfo           --------------------------
	.section	.note.nv.cuinfo,"",@"SHT_NOTE"
	.sectionflags	@"SHF_NOTE_NV_CUINFO"
        /*0018*/ 	.short	0x0002
        /*001a*/ 	.short	0x0064
        /*001c*/ 	.short	0x0082
	.zero		2


//--------------------- .nv.info                  --------------------------
	.section	.nv.info,"",@"SHT_CUDA_INFO"
	.align	4


	//----- nvinfo : EIATTR_REGCOUNT
	.align		4
        /*0000*/ 	.byte	0x04, 0x2f
        /*0002*/ 	.short	(.L_1 - .L_0)
	.align		4
.L_0:
        /*0004*/ 	.word	index@(_Z10copyBlocksPiS_i)
        /*0008*/ 	.word	0x0000000a


	//----- nvinfo : EIATTR_FRAME_SIZE
	.align		4
.L_1:
        /*000c*/ 	.byte	0x04, 0x11
        /*000e*/ 	.short	(.L_3 - .L_2)
	.align		4
.L_2:
        /*0010*/ 	.word	index@(_Z10copyBlocksPiS_i)
        /*0014*/ 	.word	0x00000000


	//----- nvinfo : EIATTR_MIN_STACK_SIZE
	.align		4
.L_3:
        /*0018*/ 	.byte	0x04, 0x12
        /*001a*/ 	.short	(.L_5 - .L_4)
	.align		4
.L_4:
        /*001c*/ 	.word	index@(_Z10copyBlocksPiS_i)
        /*0020*/ 	.word	0x00000000
.L_5:


//--------------------- .nv.compat                --------------------------
	.section	.nv.compat,"",@"SHT_CUDA_COMPAT_INFO"
	.align	4
        /*0000*/ 	.byte	0x02, 0x09, 0x00, 0x00, 0x02, 0x02, 0x01, 0x00, 0x02, 0x05, 0x05, 0x00, 0x03, 0x07, 0x01, 0x01
        /*0010*/ 	.byte	0x02, 0x03, 0x00, 0x00, 0x02, 0x06, 0x01, 0x00, 0x04, 0x0b, 0x08, 0x00, 0x09, 0x00, 0x00, 0x00
        /*0020*/ 	.byte	0x00, 0x00, 0x00, 0x00


//--------------------- .nv.info._Z10copyBlocksPiS_i --------------------------
	.section	.nv.info._Z10copyBlocksPiS_i,"",@"SHT_CUDA_INFO"
	.sectionflags	@""
	.align	4


	//----- nvinfo : EIATTR_CUDA_API_VERSION
	.align		4
        /*0000*/ 	.byte	0x04, 0x37
        /*0002*/ 	.short	(.L_7 - .L_6)
.L_6:
        /*0004*/ 	.word	0x00000082


	//----- nvinfo : EIATTR_KPARAM_INFO
	.align		4
.L_7:
        /*0008*/ 	.byte	0x04, 0x17
        /*000a*/ 	.short	(.L_9 - .L_8)
.L_8:
        /*000c*/ 	.word	0x00000000
        /*0010*/ 	.short	0x0002
        /*0012*/ 	.short	0x0010
        /*0014*/ 	.byte	0x00, 0xf0, 0x11, 0x00


	//----- nvinfo : EIATTR_KPARAM_INFO
	.align		4
.L_9:
        /*0018*/ 	.byte	0x04, 0x17
        /*001a*/ 	.short	(.L_11 - .L_10)
.L_10:
        /*001c*/ 	.word	0x00000000
        /*0020*/ 	.short	0x0001
        /*0022*/ 	.short	0x0008
        /*0024*/ 	.byte	0x00, 0xf5, 0x21, 0x00


	//----- nvinfo : EIATTR_KPARAM_INFO
	.align		4
.L_11:
        /*0028*/ 	.byte	0x04, 0x17
        /*002a*/ 	.short	(.L_13 - .L_12)
.L_12:
        /*002c*/ 	.word	0x00000000
        /*0030*/ 	.short	0x0000
        /*0032*/ 	.short	0x0000
        /*0034*/ 	.byte	0x00, 0xf5, 0x21, 0x00


	//----- nvinfo : EIATTR_SPARSE_MMA_MASK
	.align		4
.L_13:
        /*0038*/ 	.byte	0x03, 0x50
        /*003a*/ 	.short	0x0000


	//----- nvinfo : EIATTR_MAXREG_COUNT
	.align		4
        /*003c*/ 	.byte	0x03, 0x1b
        /*003e*/ 	.short	0x00ff


	//----- nvinfo : EIATTR_MERCURY_ISA_VERSION
	.align		4
        /*0040*/ 	.byte	0x03, 0x5f
        /*0042*/ 	.short	0x0101


	//----- nvinfo : EIATTR_VRC_CTA_INIT_COUNT
	.align		4
        /*0044*/ 	.byte	0x02, 0x4a
	.zero		1
	.zero		1


	//----- nvinfo : EIATTR_EXIT_INSTR_OFFSETS
	.align		4
        /*0048*/ 	.byte	0x04, 0x1c
        /*004a*/ 	.short	(.L_15 - .L_14)


	//   ....[0]....
.L_14:
        /*004c*/ 	.word	0x00000070


	//   ....[1]....
        /*0050*/ 	.word	0x000000f0


	//----- nvinfo : EIATTR_CBANK_PARAM_SIZE
	.align		4
.L_15:
        /*0054*/ 	.byte	0x03, 0x19
        /*0056*/ 	.short	0x0014


	//----- nvinfo : EIATTR_PARAM_CBANK
	.align		4
        /*0058*/ 	.byte	0x04, 0x0a
        /*005a*/ 	.short	(.L_17 - .L_16)
	.align		4
.L_16:
        /*005c*/ 	.word	index@(.nv.constant0._Z10copyBlocksPiS_i)
        /*0060*/ 	.short	0x0380
        /*0062*/ 	.short	0x0014


	//----- nvinfo : EIATTR_SW_WAR
	.align		4
.L_17:
        /*0064*/ 	.byte	0x04, 0x36
        /*0066*/ 	.short	(.L_19 - .L_18)
.L_18:
        /*0068*/ 	.word	0x00000008
.L_19:


//--------------------- .nv.callgraph             --------------------------
	.section	.nv.callgraph,"",@"SHT_CUDA_CALLGRAPH"
	.align	4
	.sectionentsize	8
	.align		4
        /*0000*/ 	.word	0x00000000
	.align		4
        /*0004*/ 	.word	0xffffffff
	.align		4
        /*0008*/ 	.word	0x00000000
	.align		4
        /*000c*/ 	.word	0xfffffffe
	.align		4
        /*0010*/ 	.word	0x00000000
	.align		4
        /*0014*/ 	.word	0xfffffffd
	.align		4
        /*0018*/ 	.word	0x00000000
	.align		4
        /*001c*/ 	.word	0xfffffffc


//--------------------- .text._Z10copyBlocksPiS_i --------------------------
	.section	.text._Z10copyBlocksPiS_i,"ax",@progbits
	.align	128
        .global         _Z10copyBlocksPiS_i
        .type           _Z10copyBlocksPiS_i,@function
        .size           _Z10copyBlocksPiS_i,(.L_x_1 - _Z10copyBlocksPiS_i)
        .other          _Z10copyBlocksPiS_i,@"STO_CUDA_ENTRY STV_DEFAULT"
_Z10copyBlocksPiS_i:
.text._Z10copyBlocksPiS_i:
[----:B------:R-:W-:Y:S01]  /*0000*/  LDC R1, c[0x0][0x37c] ;  /* 0x0000df00ff017b82 */ /* 0x000fe20000000800 */
[----:B------:R-:W0:Y:S07]  /*0010*/  S2R R0, SR_TID.X ;  /* 0x0000000000007919 */ /* 0x000e2e0000002100 */
[----:B------:R-:W0:Y:S01]  /*0020*/  S2UR UR4, SR_CTAID.X ;  /* 0x00000000000479c3 */ /* 0x000e220000002500 */
[----:B------:R-:W1:Y:S07]  /*0030*/  LDCU UR5, c[0x0][0x390] ;  /* 0x00007200ff0577ac */ /* 0x000e6e0008000800 */
[----:B------:R-:W0:Y:S02]  /*0040*/  LDC R7, c[0x0][0x360] ;  /* 0x0000d800ff077b82 */ /* 0x000e240000000800 */
[----:B0-----:R-:W-:-:S05]  /*0050*/  IMAD R7, R7, UR4, R0 ;  /* 0x0000000407077c24 */ /* 0x001fca000f8e0200 */
[----:B-1----:R-:W-:-:S13]  /*0060*/  ISETP.GE.AND P0, PT, R7, UR5, PT ;  /* 0x0000000507007c0c */ /* 0x002fda000bf06270 */
[----:B------:R-:W-:Y:S05]  /*0070*/  @P0 EXIT ;  /* 0x000000000000094d */ /* 0x000fea0003800000 */
[----:B------:R-:W0:Y:S01]  /*0080*/  LDC.64 R2, c[0x0][0x380] ;  /* 0x0000e000ff027b82 */ /* 0x000e220000000a00 */
[----:B------:R-:W1:Y:S07]  /*0090*/  LDCU.64 UR4, c[0x0][0x358] ;  /* 0x00006b00ff0477ac */ /* 0x000e6e0008000a00 */
[----:B------:R-:W2:Y:S01]  /*00a0*/  LDC.64 R4, c[0x0][0x388] ;  /* 0x0000e200ff047b82 */ /* 0x000ea20000000a00 */
[----:B0-----:R-:W-:-:S06]  /*00b0*/  IMAD.WIDE R2, R7, 0x4, R2 ;  /* 0x0000000407027825 */ /* 0x001fcc00078e0202 */
[----:B-1----:R-:W3:Y:S01]  /*00c0*/  LDG.E R3, desc[UR4][R2.64] ;  /* 0x0000000402037981 */ /* 0x002ee2000c1e1900 */
[----:B--2---:R-:W-:-:S05]  /*00d0*/  IMAD.WIDE R4, R7, 0x4, R4 ;  /* 0x0000000407047825 */ /* 0x004fca00078e0204 */
[----:B---3--:R-:W-:Y:S01]  /*00e0*/  STG.E desc[UR4][R4.64], R3 ;  /* 0x0000000304007986 */ /* 0x008fe2000c101904 */
[----:B------:R-:W-:Y:S05]  /*00f0*/  EXIT ;  /* 0x000000000000794d */ /* 0x000fea0003800000 */
.L_x_0:
[----:B------:R-:W-:-:S00]  /*0100*/  BRA `(.L_x_0) ;  /* 0xfffffffc00fc7947 */ /* 0x000fc0000383ffff */
[----:B------:R-:W-:-:S00]  /*0110*/  NOP ;  /* 0x0000000000007918 */ /* 0x000fc00000000000 */
        /* <DEDUP_REMOVED lines=14> */
.L_x_1:


//--------------------- .nv.shared.reserved.0     --------------------------
	.section	.nv.shared.reserved.0,"aw",@nobits
	.weak		__nv_reservedSMEM_offset_0_alias
	.size		__nv_reservedSMEM_offset_0_alias, 0, 64
	.other		__nv_reservedSMEM_offset_0_alias,@"STO_CUDA_RESERVED_SHARED STV_DEFAULT"
__nv_reservedSMEM_offset_0_alias:
	.zero		0
	.zero		64


//--------------------- .nv.constant0._Z10copyBlocksPiS_i --------------------------
	.section	.nv.constant0._Z10copyBlocksPiS_i,"a",@progbits
	.sectionflags	@""
	.align	4
.nv.constant0._Z10copyBlocksPiS_i:
	.zero		916


//--------------------- SYMBOLS --------------------------

	.type		.nv.reservedSmem.offset0,@object
	.size		.nv.reservedSmem.offset0,0x4
